	.headerflags	@"EF_CUDA_TEXMODE_UNIFIED EF_CUDA_64BIT_ADDRESS EF_CUDA_ACCELERATORS EF_CUDA_SM90 EF_CUDA_VIRTUAL_SM(EF_CUDA_SM90)"
	.elftype	@"ET_EXEC"


//--------------------- .nv.info                  --------------------------
	.section	.nv.info,"",@"SHT_CUDA_INFO"
	.align	4


	//----- nvinfo : EIATTR_REGCOUNT
	.align		4
        /*0000*/ 	.byte	0x04, 0x2f
        /*0002*/ 	.short	(.L_1 - .L_0)
	.align		4
.L_0:
        /*0004*/ 	.word	index@(triton_per_fused_add_max_neg_sub_7)
        /*0008*/ 	.word	0x00000015


	//----- nvinfo : EIATTR_MIN_STACK_SIZE
	.align		4
.L_1:
        /*000c*/ 	.byte	0x04, 0x12
        /*000e*/ 	.short	(.L_3 - .L_2)
	.align		4
.L_2:
        /*0010*/ 	.word	index@(triton_per_fused_add_max_neg_sub_7)
        /*0014*/ 	.word	0x00000000


	//----- nvinfo : EIATTR_FRAME_SIZE
	.align		4
.L_3:
        /*0018*/ 	.byte	0x04, 0x11
        /*001a*/ 	.short	(.L_5 - .L_4)
	.align		4
.L_4:
        /*001c*/ 	.word	index@(triton_per_fused_add_max_neg_sub_7)
        /*0020*/ 	.word	0x00000000


	//----- nvinfo : EIATTR_MIN_STACK_SIZE
	.align		4
.L_5:
        /*0024*/ 	.byte	0x04, 0x12
        /*0026*/ 	.short	(.L_7 - .L_6)
	.align		4
.L_6:
        /*0028*/ 	.word	index@(triton_per_fused_add_max_neg_sub_7)
        /*002c*/ 	.word	0x00000000
.L_7:


//--------------------- .nv.info.triton_per_fused_add_max_neg_sub_7 --------------------------
	.section	.nv.info.triton_per_fused_add_max_neg_sub_7,"",@"SHT_CUDA_INFO"
	.sectionflags	@""
	.align	4


	//----- nvinfo : EIATTR_CUDA_API_VERSION
	.align		4
        /*0000*/ 	.byte	0x04, 0x37
        /*0002*/ 	.short	(.L_9 - .L_8)
.L_8:
        /*0004*/ 	.word	0x0000007c


	//----- nvinfo : EIATTR_KPARAM_INFO
	.align		4
.L_9:
        /*0008*/ 	.byte	0x04, 0x17
        /*000a*/ 	.short	(.L_11 - .L_10)
.L_10:
        /*000c*/ 	.word	0x00000000
        /*0010*/ 	.short	0x0005
        /*0012*/ 	.short	0x0024
        /*0014*/ 	.byte	0x00, 0xf0, 0x11, 0x00


	//----- nvinfo : EIATTR_KPARAM_INFO
	.align		4
.L_11:
        /*0018*/ 	.byte	0x04, 0x17
        /*001a*/ 	.short	(.L_13 - .L_12)
.L_12:
        /*001c*/ 	.word	0x00000000
        /*0020*/ 	.short	0x0004
        /*0022*/ 	.short	0x0020
        /*0024*/ 	.byte	0x00, 0xf0, 0x11, 0x00


	//----- nvinfo : EIATTR_KPARAM_INFO
	.align		4
.L_13:
        /*0028*/ 	.byte	0x04, 0x17
        /*002a*/ 	.short	(.L_15 - .L_14)
.L_14:
        /*002c*/ 	.word	0x00000000
        /*0030*/ 	.short	0x0003
        /*0032*/ 	.short	0x0018
        /*0034*/ 	.byte	0x00, 0xf4, 0x21, 0x00


	//----- nvinfo : EIATTR_KPARAM_INFO
	.align		4
.L_15:
        /*0038*/ 	.byte	0x04, 0x17
        /*003a*/ 	.short	(.L_17 - .L_16)
.L_16:
        /*003c*/ 	.word	0x00000000
        /*0040*/ 	.short	0x0002
        /*0042*/ 	.short	0x0010
        /*0044*/ 	.byte	0x00, 0xf4, 0x21, 0x00


	//----- nvinfo : EIATTR_KPARAM_INFO
	.align		4
.L_17:
        /*0048*/ 	.byte	0x04, 0x17
        /*004a*/ 	.short	(.L_19 - .L_18)
.L_18:
        /*004c*/ 	.word	0x00000000
        /*0050*/ 	.short	0x0001
        /*0052*/ 	.short	0x0008
        /*0054*/ 	.byte	0x00, 0xf4, 0x21, 0x00


	//----- nvinfo : EIATTR_KPARAM_INFO
	.align		4
.L_19:
        /*0058*/ 	.byte	0x04, 0x17
        /*005a*/ 	.short	(.L_21 - .L_20)
.L_20:
        /*005c*/ 	.word	0x00000000
        /*0060*/ 	.short	0x0000
        /*0062*/ 	.short	0x0000
        /*0064*/ 	.byte	0x00, 0xf4, 0x21, 0x00


	//----- nvinfo : EIATTR_SPARSE_MMA_MASK
	.align		4
.L_21:
        /*0068*/ 	.byte	0x03, 0x50
        /*006a*/ 	.short	0x0000


	//----- nvinfo : EIATTR_MAXREG_COUNT
	.align		4
        /*006c*/ 	.byte	0x03, 0x1b
        /*006e*/ 	.short	0x00ff


	//----- nvinfo : EIATTR_COOP_GROUP_MASK_REGIDS
	.align		4
        /*0070*/ 	.byte	0x04, 0x29
        /*0072*/ 	.short	(.L_23 - .L_22)


	//   ....[0]....
.L_22:
        /*0074*/ 	.word	0xffffffff


	//   ....[1]....
        /*0078*/ 	.word	0xffffffff


	//   ....[2]....
        /*007c*/ 	.word	0xffffffff


	//   ....[3]....
        /*0080*/ 	.word	0xffffffff


	//   ....[4]....
        /*0084*/ 	.word	0xffffffff


	//   ....[5]....
        /*0088*/ 	.word	0xffffffff


	//   ....[6]....
        /*008c*/ 	.word	0xffffffff


	//   ....[7]....
        /*0090*/ 	.word	0xffffffff


	//   ....[8]....
        /*0094*/ 	.word	0xffffffff


	//   ....[9]....
        /*0098*/ 	.word	0xffffffff


	//   ....[10]....
        /*009c*/ 	.word	0xffffffff


	//   ....[11]....
        /*00a0*/ 	.word	0xffffffff


	//   ....[12]....
        /*00a4*/ 	.word	0xffffffff


	//   ....[13]....
        /*00a8*/ 	.word	0xffffffff


	//   ....[14]....
        /*00ac*/ 	.word	0xffffffff


	//   ....[15]....
        /*00b0*/ 	.word	0xffffffff


	//----- nvinfo : EIATTR_COOP_GROUP_INSTR_OFFSETS
	.align		4
.L_23:
        /*00b4*/ 	.byte	0x04, 0x28
        /*00b6*/ 	.short	(.L_25 - .L_24)


	//   ....[0]....
.L_24:
        /*00b8*/ 	.word	0x00000360


	//   ....[1]....
        /*00bc*/ 	.word	0x00000380


	//   ....[2]....
        /*00c0*/ 	.word	0x00000420


	//   ....[3]....
        /*00c4*/ 	.word	0x00000430


	//   ....[4]....
        /*00c8*/ 	.word	0x000004d0


	//   ....[5]....
        /*00cc*/ 	.word	0x000004e0


	//   ....[6]....
        /*00d0*/ 	.word	0x00000580


	//   ....[7]....
        /*00d4*/ 	.word	0x00000590


	//   ....[8]....
        /*00d8*/ 	.word	0x00000630


	//   ....[9]....
        /*00dc*/ 	.word	0x00000640


	//   ....[10]....
        /*00e0*/ 	.word	0x00000780


	//   ....[11]....
        /*00e4*/ 	.word	0x00000790


	//   ....[12]....
        /*00e8*/ 	.word	0x00000830


	//   ....[13]....
        /*00ec*/ 	.word	0x00000840


	//   ....[14]....
        /*00f0*/ 	.word	0x000008e0


	//   ....[15]....
        /*00f4*/ 	.word	0x000008f0


	//----- nvinfo : EIATTR_EXIT_INSTR_OFFSETS
	.align		4
.L_25:
        /*00f8*/ 	.byte	0x04, 0x1c
        /*00fa*/ 	.short	(.L_27 - .L_26)


	//   ....[0]....
.L_26:
        /*00fc*/ 	.word	0x00000a30


	//   ....[1]....
        /*0100*/ 	.word	0x00000a50


	//----- nvinfo : EIATTR_REQNTID
	.align		4
.L_27:
        /*0104*/ 	.byte	0x04, 0x10
        /*0106*/ 	.short	(.L_29 - .L_28)
.L_28:
        /*0108*/ 	.word	0x00000100
        /*010c*/ 	.word	0x00000001
        /*0110*/ 	.word	0x00000001


	//----- nvinfo : EIATTR_CBANK_PARAM_SIZE
	.align		4
.L_29:
        /*0114*/ 	.byte	0x03, 0x19
        /*0116*/ 	.short	0x0028


	//----- nvinfo : EIATTR_PARAM_CBANK
	.align		4
        /*0118*/ 	.byte	0x04, 0x0a
        /*011a*/ 	.short	(.L_31 - .L_30)
	.align		4
.L_30:
        /*011c*/ 	.word	index@(.nv.constant0.triton_per_fused_add_max_neg_sub_7)
        /*0120*/ 	.short	0x0210
        /*0122*/ 	.short	0x0028


	//----- nvinfo : EIATTR_SW_WAR
	.align		4
.L_31:
        /*0124*/ 	.byte	0x04, 0x36
        /*0126*/ 	.short	(.L_33 - .L_32)
.L_32:
        /*0128*/ 	.word	0x00000008
.L_33:


//--------------------- .nv.callgraph             --------------------------
	.section	.nv.callgraph,"",@"SHT_CUDA_CALLGRAPH"
	.align	4
	.sectionentsize	8
	.align		4
        /*0000*/ 	.word	0x00000000
	.align		4
        /*0004*/ 	.word	0xffffffff
	.align		4
        /*0008*/ 	.word	0x00000000
	.align		4
        /*000c*/ 	.word	0xfffffffe
	.align		4
        /*0010*/ 	.word	0x00000000
	.align		4
        /*0014*/ 	.word	0xfffffffd
	.align		4
        /*0018*/ 	.word	0x00000000
	.align		4
        /*001c*/ 	.word	0xfffffffc


//--------------------- .text.triton_per_fused_add_max_neg_sub_7 --------------------------
	.section	.text.triton_per_fused_add_max_neg_sub_7,"ax",@progbits
	.sectionflags	@"SHF_BARRIERS=1"
	.align	128
        .global         triton_per_fused_add_max_neg_sub_7
        .type           triton_per_fused_add_max_neg_sub_7,@function
        .size           triton_per_fused_add_max_neg_sub_7,(.L_x_1 - triton_per_fused_add_max_neg_sub_7)
        .other          triton_per_fused_add_max_neg_sub_7,@"STO_CUDA_ENTRY STV_DEFAULT"
triton_per_fused_add_max_neg_sub_7:
.text.triton_per_fused_add_max_neg_sub_7:
[----:B------:R-:W0:Y:S02]  /*0000*/  LDC R1, c[0x0][0x28] ;  /* 0x00000a00ff017b82 */ /* 0x000e240000000800 */
[----:B------:R-:W1:Y:S01]  /*0010*/  S2R R16, SR_TID.X ;  /* 0x0000000000107919 */ /* 0x000e620000002100 */
[----:B------:R-:W2:Y:S01]  /*0020*/  LDC.64 R4, c[0x0][0x218] ;  /* 0x00008600ff047b82 */ /* 0x000ea20000000a00 */
[----:B------:R-:W-:Y:S01]  /*0030*/  ULDC.64 UR6, c[0x0][0x208] ;  /* 0x0000820000067ab9 */ /* 0x000fe20000000a00 */
[----:B------:R-:W3:Y:S06]  /*0040*/  S2R R0, SR_CTAID.X ;  /* 0x0000000000007919 */ /* 0x000eec0000002500 */
[----:B------:R-:W3:Y:S08]  /*0050*/  LDC.64 R14, c[0x0][0x210] ;  /* 0x00008400ff0e7b82 */ /* 0x000ef00000000a00 */
[----:B------:R-:W4:Y:S01]  /*0060*/  LDC.64 R8, c[0x0][0x220] ;  /* 0x00008800ff087b82 */ /* 0x000f220000000a00 */
[----:B-1----:R-:W-:-:S02]  /*0070*/  IMAD.SHL.U32 R3, R16, 0x4, RZ ;  /* 0x0000000410037824 */ /* 0x002fc400078e00ff */
[----:B---3--:R-:W-:-:S03]  /*0080*/  IMAD.WIDE R14, R0, 0x4, R14 ;  /* 0x00000004000e7825 */ /* 0x008fc600078e020e */
[----:B------:R-:W-:Y:S02]  /*0090*/  LOP3.LUT R7, R3, 0x3fc, RZ, 0xc0, !PT ;  /* 0x000003fc03077812 */ /* 0x000fe400078ec0ff */
[----:B------:R-:W3:Y:S03]  /*00a0*/  LDG.E.EL R13, desc[UR6][R14.64] ;  /* 0x000000060e0d7981 */ /* 0x000ee6000c2e1900 */
[----:B------:R-:W-:-:S04]  /*00b0*/  IMAD R11, R0, 0x400, R7 ;  /* 0x00000400000b7824 */ /* 0x000fc800078e0207 */
[----:B--2---:R-:W-:-:S04]  /*00c0*/  IMAD.WIDE R4, R11, 0x4, R4 ;  /* 0x000000040b047825 */ /* 0x004fc800078e0204 */
[----:B----4-:R-:W-:Y:S02]  /*00d0*/  IMAD.WIDE.U32 R8, R7, 0x4, R8 ;  /* 0x0000000407087825 */ /* 0x010fe400078e0008 */
[----:B------:R-:W3:Y:S04]  /*00e0*/  LDG.E.128 R4, desc[UR6][R4.64] ;  /* 0x0000000604047981 */ /* 0x000ee8000c1e1d00 */
[----:B------:R-:W2:Y:S01]  /*00f0*/  LDG.E.EL.128 R8, desc[UR6][R8.64] ;  /* 0x0000000608087981 */ /* 0x000ea2000c2e1d00 */
[----:B------:R-:W1:Y:S01]  /*0100*/  S2UR UR5, SR_CgaCtaId ;  /* 0x00000000000579c3 */ /* 0x000e620000008800 */
[----:B------:R-:W-:Y:S01]  /*0110*/  UMOV UR4, 0x400 ;  /* 0x0000040000047882 */ /* 0x000fe20000000000 */
[C---:B---3--:R-:W-:Y:S01]  /*0120*/  FADD R17, R13.reuse, -R4 ;  /* 0x800000040d117221 */ /* 0x048fe20000000000 */
[----:B------:R-:W-:-:S03]  /*0130*/  FADD R18, R13, -R5 ;  /* 0x800000050d127221 */ /* 0x000fc60000000000 */
[----:B--2---:R-:W-:Y:S01]  /*0140*/  FADD R17, R8, R17 ;  /* 0x0000001108117221 */ /* 0x004fe20000000000 */
[----:B------:R-:W-:-:S03]  /*0150*/  FADD R18, R9, R18 ;  /* 0x0000001209127221 */ /* 0x000fc60000000000 */
[----:B------:R-:W-:Y:S01]  /*0160*/  FADD R17, RZ, -R17 ;  /* 0x80000011ff117221 */ /* 0x000fe20000000000 */
[----:B------:R-:W-:-:S04]  /*0170*/  FADD R18, RZ, -R18 ;  /* 0x80000012ff127221 */ /* 0x000fc80000000000 */
[----:B------:R-:W-:-:S04]  /*0180*/  FSETP.NAN.AND P0, PT, R17, R17, PT ;  /* 0x000000111100720b */ /* 0x000fc80003f08000 */
[CC--:B------:R-:W-:Y:S02]  /*0190*/  FSETP.NUM.AND P1, PT, R18.reuse, R18.reuse, P0 ;  /* 0x000000121200720b */ /* 0x0c0fe40000727000 */
[-C--:B------:R-:W-:Y:S02]  /*01a0*/  FSETP.NAN.AND P0, PT, R18, R18.reuse, P0 ;  /* 0x000000121200720b */ /* 0x080fe40000708000 */
[CC--:B------:R-:W-:Y:S02]  /*01b0*/  FSETP.GT.OR P1, PT, R17.reuse, R18.reuse, P1 ;  /* 0x000000121100720b */ /* 0x0c0fe40000f24400 */
[----:B------:R-:W-:Y:S01]  /*01c0*/  FSETP.EQ.OR P0, PT, R17, R18, P0 ;  /* 0x000000121100720b */ /* 0x000fe20000702400 */
[----:B------:R-:W-:-:S03]  /*01d0*/  FADD R5, R13, -R6 ;  /* 0x800000060d057221 */ /* 0x000fc60000000000 */
[----:B------:R-:W-:Y:S01]  /*01e0*/  PLOP3.LUT P1, PT, P1, P0, PT, 0xa8, 0x0 ;  /* 0x000000000000781c */ /* 0x000fe20000f21570 */
[----:B------:R-:W-:-:S03]  /*01f0*/  FADD R5, R10, R5 ;  /* 0x000000050a057221 */ /* 0x000fc60000000000 */
[----:B------:R-:W-:Y:S01]  /*0200*/  FSEL R18, R17, R18, P1 ;  /* 0x0000001211127208 */ /* 0x000fe20000800000 */
[----:B------:R-:W-:-:S03]  /*0210*/  FADD R5, RZ, -R5 ;  /* 0x80000005ff057221 */ /* 0x000fc60000000000 */
        /* <DEDUP_REMOVED lines=14> */
[----:B------:R-:W-:Y:S02]  /*0300*/  FSETP.EQ.OR P2, PT, R7, R4, P2 ;  /* 0x000000040700720b */ /* 0x000fe40001742400 */
[----:B------:R-:W-:Y:S02]  /*0310*/  SEL R5, RZ, 0x1, P1 ;  /* 0x00000001ff057807 */ /* 0x000fe40000800000 */
[----:B------:R-:W-:-:S02]  /*0320*/  PLOP3.LUT P2, PT, P3, P2, PT, 0xa8, 0x0 ;  /* 0x000000000000781c */ /* 0x000fc40001f45570 */
[----:B------:R-:W-:Y:S02]  /*0330*/  SEL R5, R5, 0x2, P0 ;  /* 0x0000000205057807 */ /* 0x000fe40000000000 */
[----:B------:R-:W-:Y:S02]  /*0340*/  FSEL R4, R7, R4, P2 ;  /* 0x0000000407047208 */ /* 0x000fe40001000000 */
[----:B------:R-:W-:-:S03]  /*0350*/  SEL R6, R5, 0x3, P2 ;  /* 0x0000000305067807 */ /* 0x000fc60001000000 */
[----:B------:R-:W2:Y:S01]  /*0360*/  SHFL.BFLY PT, R5, R4, 0x10, 0x1f ;  /* 0x0e001f0004057f89 */ /* 0x000ea200000e0000 */
[----:B------:R-:W-:-:S05]  /*0370*/  LOP3.LUT R6, R6, 0x3fc, R3, 0xf8, !PT ;  /* 0x000003fc06067812 */ /* 0x000fca00078ef803 */
[----:B------:R-:W3:Y:S01]  /*0380*/  SHFL.BFLY PT, R7, R6, 0x10, 0x1f ;  /* 0x0e001f0006077f89 */ /* 0x000ee200000e0000 */
[----:B------:R-:W-:-:S04]  /*0390*/  FSETP.NAN.AND P0, PT, R4, R4, PT ;  /* 0x000000040400720b */ /* 0x000fc80003f08000 */
[CC--:B--2---:R-:W-:Y:S02]  /*03a0*/  FSETP.NAN.AND P1, PT, R5.reuse, R5.reuse, P0 ;  /* 0x000000050500720b */ /* 0x0c4fe40000728000 */
[-C--:B------:R-:W-:Y:S02]  /*03b0*/  FSETP.NUM.AND P0, PT, R5, R5.reuse, P0 ;  /* 0x000000050500720b */ /* 0x080fe40000707000 */
[CC--:B------:R-:W-:Y:S02]  /*03c0*/  FSETP.EQ.OR P1, PT, R4.reuse, R5.reuse, P1 ;  /* 0x000000050400720b */ /* 0x0c0fe40000f22400 */
[----:B------:R-:W-:Y:S02]  /*03d0*/  FSETP.GT.OR P0, PT, R4, R5, P0 ;  /* 0x000000050400720b */ /* 0x000fe40000704400 */
[----:B---3--:R-:W-:-:S04]  /*03e0*/  ISETP.LT.AND P1, PT, R6, R7, P1 ;  /* 0x000000070600720c */ /* 0x008fc80000f21270 */
[----:B------:R-:W-:-:S04]  /*03f0*/  PLOP3.LUT P0, PT, P0, P1, PT, 0xa8, 0x0 ;  /* 0x000000000000781c */ /* 0x000fc80000703570 */
[----:B------:R-:W-:Y:S02]  /*0400*/  FSEL R5, R4, R5, P0 ;  /* 0x0000000504057208 */ /* 0x000fe40000000000 */
[----:B------:R-:W-:-:S03]  /*0410*/  SEL R7, R6, R7, P0 ;  /* 0x0000000706077207 */ /* 0x000fc60000000000 */
[----:B------:R-:W2:Y:S04]  /*0420*/  SHFL.BFLY PT, R4, R5, 0x8, 0x1f ;  /* 0x0d001f0005047f89 */ /* 0x000ea800000e0000 */
        /* <DEDUP_REMOVED lines=34> */
[----:B------:R-:W-:Y:S02]  /*0650*/  FSETP.NAN.AND P0, PT, R4, R4, PT ;  /* 0x000000040400720b */ /* 0x000fe40003f08000 */
[----:B------:R-:W-:Y:S01]  /*0660*/  LOP3.LUT P3, RZ, R16, 0x1f, RZ, 0xc0, !PT ;  /* 0x0000001f10ff7812 */ /* 0x000fe2000786c0ff */
[----:B-1----:R-:W-:Y:S01]  /*0670*/  UPRMT UR4, UR5, 0x654, UR4 ;  /* 0x0000065405047896 */ /* 0x002fe20008000004 */
[----:B------:R-:W-:Y:S02]  /*0680*/  SHF.R.U32.HI R8, RZ, 0x3, R16 ;  /* 0x00000003ff087819 */ /* 0x000fe40000011610 */
[----:B--2---:R-:W-:-:S02]  /*0690*/  FSETP.NAN.AND P1, PT, R5, R5, P0 ;  /* 0x000000050500720b */ /* 0x004fc40000728000 */
[-C--:B------:R-:W-:Y:S02]  /*06a0*/  FSETP.NUM.AND P0, PT, R5, R5.reuse, P0 ;  /* 0x000000050500720b */ /* 0x080fe40000707000 */
[CC--:B------:R-:W-:Y:S02]  /*06b0*/  FSETP.EQ.OR P1, PT, R4.reuse, R5.reuse, P1 ;  /* 0x000000050400720b */ /* 0x0c0fe40000f22400 */
[----:B------:R-:W-:Y:S02]  /*06c0*/  FSETP.GT.OR P0, PT, R4, R5, P0 ;  /* 0x000000050400720b */ /* 0x000fe40000704400 */
[----:B---3--:R-:W-:-:S04]  /*06d0*/  ISETP.LT.AND P1, PT, R6, R7, P1 ;  /* 0x000000070600720c */ /* 0x008fc80000f21270 */
[----:B------:R-:W-:-:S04]  /*06e0*/  PLOP3.LUT P0, PT, P0, P1, PT, 0xa8, 0x0 ;  /* 0x000000000000781c */ /* 0x000fc80000703570 */
[----:B------:R-:W-:Y:S02]  /*06f0*/  SEL R4, R4, R5, P0 ;  /* 0x0000000504047207 */ /* 0x000fe40000000000 */
[----:B------:R-:W-:Y:S02]  /*0700*/  LOP3.LUT R5, R8, 0x1c, RZ, 0xc0, !PT ;  /* 0x0000001c08057812 */ /* 0x000fe400078ec0ff */
[----:B------:R-:W-:-:S03]  /*0710*/  SEL R6, R6, R7, P0 ;  /* 0x0000000706067207 */ /* 0x000fc60000000000 */
[----:B------:R-:W-:Y:S04]  /*0720*/  @!P3 STS [R5+UR4], R4 ;  /* 0x000000040500b988 */ /* 0x000fe80008000804 */
[----:B------:R-:W-:Y:S01]  /*0730*/  @!P3 STS [R5+UR4+0x20], R6 ;  /* 0x000020060500b988 */ /* 0x000fe20008000804 */
[----:B------:R-:W-:Y:S01]  /*0740*/  BAR.SYNC.DEFER_BLOCKING 0x0 ;  /* 0x0000000000007b1d */ /* 0x000fe20000010000 */
[----:B------:R-:W-:-:S13]  /*0750*/  ISETP.GE.AND P2, PT, R16, 0x8, PT ;  /* 0x000000081000780c */ /* 0x000fda0003f46270 */
[----:B------:R-:W1:Y:S04]  /*0760*/  @!P2 LDS R2, [R3+UR4] ;  /* 0x000000040302a984 */ /* 0x000e680008000800 */
[----:B------:R-:W2:Y:S04]  /*0770*/  @!P2 LDS R12, [R3+UR4+0x20] ;  /* 0x00002004030ca984 */ /* 0x000ea80008000800 */
[----:B-1----:R-:W1:Y:S04]  /*0780*/  SHFL.BFLY PT, R7, R2, 0x4, 0x1f ;  /* 0x0c801f0002077f89 */ /* 0x002e6800000e0000 */
[----:B--2---:R-:W2:Y:S01]  /*0790*/  SHFL.BFLY PT, R9, R12, 0x4, 0x1f ;  /* 0x0c801f000c097f89 */ /* 0x004ea200000e0000 */
[----:B------:R-:W-:-:S04]  /*07a0*/  FSETP.NAN.AND P0, PT, R2, R2, PT ;  /* 0x000000020200720b */ /* 0x000fc80003f08000 */
[CC--:B-1----:R-:W-:Y:S02]  /*07b0*/  FSETP.NAN.AND P1, PT, R7.reuse, R7.reuse, P0 ;  /* 0x000000070700720b */ /* 0x0c2fe40000728000 */
[-C--:B------:R-:W-:Y:S02]  /*07c0*/  FSETP.NUM.AND P0, PT, R7, R7.reuse, P0 ;  /* 0x000000070700720b */ /* 0x080fe40000707000 */
[CC--:B------:R-:W-:Y:S02]  /*07d0*/  FSETP.EQ.OR P1, PT, R2.reuse, R7.reuse, P1 ;  /* 0x000000070200720b */ /* 0x0c0fe40000f22400 */
[----:B------:R-:W-:Y:S02]  /*07e0*/  FSETP.GT.OR P0, PT, R2, R7, P0 ;  /* 0x000000070200720b */ /* 0x000fe40000704400 */
[----:B--2---:R-:W-:-:S04]  /*07f0*/  ISETP.LT.AND P1, PT, R12, R9, P1 ;  /* 0x000000090c00720c */ /* 0x004fc80000f21270 */
[----:B------:R-:W-:-:S04]  /*0800*/  PLOP3.LUT P0, PT, P0, P1, PT, 0xa8, 0x0 ;  /* 0x000000000000781c */ /* 0x000fc80000703570 */
[----:B------:R-:W-:Y:S02]  /*0810*/  FSEL R7, R2, R7, P0 ;  /* 0x0000000702077208 */ /* 0x000fe40000000000 */
[----:B------:R-:W-:-:S03]  /*0820*/  SEL R9, R12, R9, P0 ;  /* 0x000000090c097207 */ /* 0x000fc60000000000 */
[----:B------:R-:W1:Y:S04]  /*0830*/  SHFL.BFLY PT, R4, R7, 0x2, 0x1f ;  /* 0x0c401f0007047f89 */ /* 0x000e6800000e0000 */
[----:B------:R-:W2:Y:S01]  /*0840*/  SHFL.BFLY PT, R2, R9, 0x2, 0x1f ;  /* 0x0c401f0009027f89 */ /* 0x000ea200000e0000 */
        /* <DEDUP_REMOVED lines=11> */
[----:B------:R-:W-:Y:S02]  /*0900*/  FSETP.NAN.AND P2, PT, R4, R4, PT ;  /* 0x000000040400720b */ /* 0x000fe40003f48000 */
[----:B------:R-:W-:-:S04]  /*0910*/  LOP3.LUT P1, RZ, R16, 0x7, RZ, 0xc0, !PT ;  /* 0x0000000710ff7812 */ /* 0x000fc8000782c0ff */
[----:B------:R-:W-:Y:S02]  /*0920*/  ISETP.LT.AND P1, PT, R16, 0x8, !P1 ;  /* 0x000000081000780c */ /* 0x000fe40004f21270 */
[CC--:B-1----:R-:W-:Y:S02]  /*0930*/  FSETP.NAN.AND P0, PT, R5.reuse, R5.reuse, P2 ;  /* 0x000000050500720b */ /* 0x0c2fe40001708000 */
[-C--:B------:R-:W-:Y:S02]  /*0940*/  FSETP.NUM.AND P2, PT, R5, R5.reuse, P2 ;  /* 0x000000050500720b */ /* 0x080fe40001747000 */
[CC--:B------:R-:W-:Y:S02]  /*0950*/  FSETP.EQ.OR P0, PT, R4.reuse, R5.reuse, P0 ;  /* 0x000000050400720b */ /* 0x0c0fe40000702400 */
[----:B------:R-:W-:Y:S02]  /*0960*/  FSETP.GT.OR P2, PT, R4, R5, P2 ;  /* 0x000000050400720b */ /* 0x000fe40001744400 */
[----:B--2---:R-:W-:-:S04]  /*0970*/  ISETP.LT.AND P0, PT, R2, R7, P0 ;  /* 0x000000070200720c */ /* 0x004fc80000701270 */
[----:B------:R-:W-:-:S04]  /*0980*/  PLOP3.LUT P0, PT, P2, P0, PT, 0xa8, 0x0 ;  /* 0x000000000000781c */ /* 0x000fc80001701570 */
[----:B------:R-:W-:Y:S02]  /*0990*/  SEL R8, R4, R5, P0 ;  /* 0x0000000504087207 */ /* 0x000fe40000000000 */
[----:B------:R-:W-:Y:S02]  /*09a0*/  SEL R2, R2, R7, P0 ;  /* 0x0000000702027207 */ /* 0x000fe40000000000 */
[----:B------:R-:W1:Y:S01]  /*09b0*/  LDC.64 R6, c[0x0][0x228] ;  /* 0x00008a00ff067b82 */ /* 0x000e620000000a00 */
[----:B------:R-:W-:Y:S04]  /*09c0*/  @P1 STS [R3+UR4], R8 ;  /* 0x0000000803001988 */ /* 0x000fe80008000804 */
[----:B------:R-:W-:Y:S03]  /*09d0*/  @P1 STS [R3+UR4+0x20], R2 ;  /* 0x0000200203001988 */ /* 0x000fe60008000804 */
[----:B------:R-:W-:Y:S06]  /*09e0*/  BAR.SYNC.DEFER_BLOCKING 0x0 ;  /* 0x0000000000007b1d */ /* 0x000fec0000010000 */
[----:B------:R-:W2:Y:S01]  /*09f0*/  LDS R4, [UR4+0x20] ;  /* 0x00002004ff047984 */ /* 0x000ea20008000800 */
[----:B------:R-:W-:Y:S01]  /*0a00*/  LOP3.LUT P0, RZ, R16, 0xff, RZ, 0xc0, !PT ;  /* 0x000000ff10ff7812 */ /* 0x000fe2000780c0ff */
[----:B-1----:R-:W-:Y:S01]  /*0a10*/  IMAD.WIDE R6, R0, 0x8, R6 ;  /* 0x0000000800067825 */ /* 0x002fe200078e0206 */
[----:B--2---:R-:W-:-:S11]  /*0a20*/  SHF.R.S32.HI R5, RZ, 0x1f, R4 ;  /* 0x0000001fff057819 */ /* 0x004fd60000011404 */
[----:B------:R-:W-:Y:S05]  /*0a30*/  @P0 EXIT ;  /* 0x000000000000094d */ /* 0x000fea0003800000 */
[----:B------:R-:W-:Y:S01]  /*0a40*/  STG.E.64 desc[UR6][R6.64], R4 ;  /* 0x0000000406007986 */ /* 0x000fe2000c101b06 */
[----:B------:R-:W-:Y:S05]  /*0a50*/  EXIT ;  /* 0x000000000000794d */ /* 0x000fea0003800000 */
.L_x_0:
[----:B------:R-:W-:-:S00]  /*0a60*/  BRA `(.L_x_0) ;  /* 0xfffffffc00fc7947 */ /* 0x000fc0000383ffff */
[----:B------:R-:W-:-:S00]  /*0a70*/  NOP ;  /* 0x0000000000007918 */ /* 0x000fc00000000000 */
        /* <DEDUP_REMOVED lines=8> */
.L_x_1:


//--------------------- .nv.shared.triton_per_fused_add_max_neg_sub_7 --------------------------
	.section	.nv.shared.triton_per_fused_add_max_neg_sub_7,"aw",@nobits
	.sectionflags	@""
	.align	16
	.zero		1024


//--------------------- .nv.constant0.triton_per_fused_add_max_neg_sub_7 --------------------------
	.section	.nv.constant0.triton_per_fused_add_max_neg_sub_7,"a",@progbits
	.sectionflags	@""
	.align	4
.nv.constant0.triton_per_fused_add_max_neg_sub_7:
	.zero		568
